//
// Generated by NVIDIA NVVM Compiler
//
// Compiler Build ID: CL-36424714
// Cuda compilation tools, release 13.0, V13.0.88
// Based on NVVM 20.0.0
//

.version 9.0
.target sm_100
.address_size 64

	// .globl	_Z15bodyForceKernelP4Bodyfi

.visible .entry _Z15bodyForceKernelP4Bodyfi(
	.param .u64 .ptr .align 1 _Z15bodyForceKernelP4Bodyfi_param_0,
	.param .f32 _Z15bodyForceKernelP4Bodyfi_param_1,
	.param .u32 _Z15bodyForceKernelP4Bodyfi_param_2
)
{
	.reg .pred 	%p<9>;
	.reg .b32 	%r<19>;
	.reg .b32 	%f<164>;
	.reg .b64 	%rd<15>;

	ld.param.u64 	%rd5, [_Z15bodyForceKernelP4Bodyfi_param_0];
	ld.param.f32 	%f31, [_Z15bodyForceKernelP4Bodyfi_param_1];
	ld.param.u32 	%r10, [_Z15bodyForceKernelP4Bodyfi_param_2];
	cvta.to.global.u64 	%rd1, %rd5;
	mov.u32 	%r11, %ctaid.x;
	mov.u32 	%r12, %ntid.x;
	mov.u32 	%r13, %tid.x;
	mad.lo.s32 	%r1, %r11, %r12, %r13;
	setp.ge.s32 	%p1, %r1, %r10;
	@%p1 bra 	$L__BB0_11;
	setp.lt.s32 	%p2, %r10, 1;
	mov.f32 	%f161, 0f00000000;
	mov.f32 	%f162, %f161;
	mov.f32 	%f163, %f161;
	@%p2 bra 	$L__BB0_10;
	mul.wide.s32 	%rd6, %r1, 24;
	add.s64 	%rd7, %rd1, %rd6;
	ld.global.f32 	%f1, [%rd7];
	ld.global.f32 	%f2, [%rd7+4];
	ld.global.f32 	%f3, [%rd7+8];
	and.b32  	%r2, %r10, 3;
	setp.lt.u32 	%p3, %r10, 4;
	mov.f32 	%f163, 0f00000000;
	mov.b32 	%r18, 0;
	mov.f32 	%f162, %f163;
	mov.f32 	%f161, %f163;
	@%p3 bra 	$L__BB0_5;
	and.b32  	%r18, %r10, 2147483644;
	neg.s32 	%r16, %r18;
	add.s64 	%rd14, %rd1, 48;
	mov.f32 	%f163, 0f00000000;
$L__BB0_4:
	.pragma "nounroll";
	ld.global.f32 	%f36, [%rd14+-48];
	sub.f32 	%f37, %f36, %f1;
	ld.global.f32 	%f38, [%rd14+-44];
	sub.f32 	%f39, %f38, %f2;
	ld.global.f32 	%f40, [%rd14+-40];
	sub.f32 	%f41, %f40, %f3;
	mul.f32 	%f42, %f39, %f39;
	fma.rn.f32 	%f43, %f37, %f37, %f42;
	fma.rn.f32 	%f44, %f41, %f41, %f43;
	add.f32 	%f45, %f44, 0f3089705F;
	rsqrt.approx.f32 	%f46, %f45;
	mul.f32 	%f47, %f46, %f46;
	mul.f32 	%f48, %f46, %f47;
	fma.rn.f32 	%f49, %f37, %f48, %f161;
	fma.rn.f32 	%f50, %f39, %f48, %f162;
	fma.rn.f32 	%f51, %f41, %f48, %f163;
	ld.global.f32 	%f52, [%rd14+-24];
	sub.f32 	%f53, %f52, %f1;
	ld.global.f32 	%f54, [%rd14+-20];
	sub.f32 	%f55, %f54, %f2;
	ld.global.f32 	%f56, [%rd14+-16];
	sub.f32 	%f57, %f56, %f3;
	mul.f32 	%f58, %f55, %f55;
	fma.rn.f32 	%f59, %f53, %f53, %f58;
	fma.rn.f32 	%f60, %f57, %f57, %f59;
	add.f32 	%f61, %f60, 0f3089705F;
	rsqrt.approx.f32 	%f62, %f61;
	mul.f32 	%f63, %f62, %f62;
	mul.f32 	%f64, %f62, %f63;
	fma.rn.f32 	%f65, %f53, %f64, %f49;
	fma.rn.f32 	%f66, %f55, %f64, %f50;
	fma.rn.f32 	%f67, %f57, %f64, %f51;
	ld.global.f32 	%f68, [%rd14];
	sub.f32 	%f69, %f68, %f1;
	ld.global.f32 	%f70, [%rd14+4];
	sub.f32 	%f71, %f70, %f2;
	ld.global.f32 	%f72, [%rd14+8];
	sub.f32 	%f73, %f72, %f3;
	mul.f32 	%f74, %f71, %f71;
	fma.rn.f32 	%f75, %f69, %f69, %f74;
	fma.rn.f32 	%f76, %f73, %f73, %f75;
	add.f32 	%f77, %f76, 0f3089705F;
	rsqrt.approx.f32 	%f78, %f77;
	mul.f32 	%f79, %f78, %f78;
	mul.f32 	%f80, %f78, %f79;
	fma.rn.f32 	%f81, %f69, %f80, %f65;
	fma.rn.f32 	%f82, %f71, %f80, %f66;
	fma.rn.f32 	%f83, %f73, %f80, %f67;
	ld.global.f32 	%f84, [%rd14+24];
	sub.f32 	%f85, %f84, %f1;
	ld.global.f32 	%f86, [%rd14+28];
	sub.f32 	%f87, %f86, %f2;
	ld.global.f32 	%f88, [%rd14+32];
	sub.f32 	%f89, %f88, %f3;
	mul.f32 	%f90, %f87, %f87;
	fma.rn.f32 	%f91, %f85, %f85, %f90;
	fma.rn.f32 	%f92, %f89, %f89, %f91;
	add.f32 	%f93, %f92, 0f3089705F;
	rsqrt.approx.f32 	%f94, %f93;
	mul.f32 	%f95, %f94, %f94;
	mul.f32 	%f96, %f94, %f95;
	fma.rn.f32 	%f161, %f85, %f96, %f81;
	fma.rn.f32 	%f162, %f87, %f96, %f82;
	fma.rn.f32 	%f163, %f89, %f96, %f83;
	add.s32 	%r16, %r16, 4;
	add.s64 	%rd14, %rd14, 96;
	setp.ne.s32 	%p4, %r16, 0;
	@%p4 bra 	$L__BB0_4;
$L__BB0_5:
	setp.eq.s32 	%p5, %r2, 0;
	@%p5 bra 	$L__BB0_10;
	setp.eq.s32 	%p6, %r2, 1;
	@%p6 bra 	$L__BB0_8;
	mul.wide.u32 	%rd8, %r18, 24;
	add.s64 	%rd9, %rd1, %rd8;
	ld.global.f32 	%f98, [%rd9];
	sub.f32 	%f99, %f98, %f1;
	ld.global.f32 	%f100, [%rd9+4];
	sub.f32 	%f101, %f100, %f2;
	ld.global.f32 	%f102, [%rd9+8];
	sub.f32 	%f103, %f102, %f3;
	mul.f32 	%f104, %f101, %f101;
	fma.rn.f32 	%f105, %f99, %f99, %f104;
	fma.rn.f32 	%f106, %f103, %f103, %f105;
	add.f32 	%f107, %f106, 0f3089705F;
	rsqrt.approx.f32 	%f108, %f107;
	mul.f32 	%f109, %f108, %f108;
	mul.f32 	%f110, %f108, %f109;
	fma.rn.f32 	%f111, %f99, %f110, %f161;
	fma.rn.f32 	%f112, %f101, %f110, %f162;
	fma.rn.f32 	%f113, %f103, %f110, %f163;
	ld.global.f32 	%f114, [%rd9+24];
	sub.f32 	%f115, %f114, %f1;
	ld.global.f32 	%f116, [%rd9+28];
	sub.f32 	%f117, %f116, %f2;
	ld.global.f32 	%f118, [%rd9+32];
	sub.f32 	%f119, %f118, %f3;
	mul.f32 	%f120, %f117, %f117;
	fma.rn.f32 	%f121, %f115, %f115, %f120;
	fma.rn.f32 	%f122, %f119, %f119, %f121;
	add.f32 	%f123, %f122, 0f3089705F;
	rsqrt.approx.f32 	%f124, %f123;
	mul.f32 	%f125, %f124, %f124;
	mul.f32 	%f126, %f124, %f125;
	fma.rn.f32 	%f161, %f115, %f126, %f111;
	fma.rn.f32 	%f162, %f117, %f126, %f112;
	fma.rn.f32 	%f163, %f119, %f126, %f113;
	add.s32 	%r18, %r18, 2;
$L__BB0_8:
	and.b32  	%r15, %r10, 1;
	setp.eq.b32 	%p7, %r15, 1;
	not.pred 	%p8, %p7;
	@%p8 bra 	$L__BB0_10;
	mul.wide.u32 	%rd10, %r18, 24;
	add.s64 	%rd11, %rd1, %rd10;
	ld.global.f32 	%f127, [%rd11];
	sub.f32 	%f128, %f127, %f1;
	ld.global.f32 	%f129, [%rd11+4];
	sub.f32 	%f130, %f129, %f2;
	ld.global.f32 	%f131, [%rd11+8];
	sub.f32 	%f132, %f131, %f3;
	mul.f32 	%f133, %f130, %f130;
	fma.rn.f32 	%f134, %f128, %f128, %f133;
	fma.rn.f32 	%f135, %f132, %f132, %f134;
	add.f32 	%f136, %f135, 0f3089705F;
	rsqrt.approx.f32 	%f137, %f136;
	mul.f32 	%f138, %f137, %f137;
	mul.f32 	%f139, %f137, %f138;
	fma.rn.f32 	%f161, %f128, %f139, %f161;
	fma.rn.f32 	%f162, %f130, %f139, %f162;
	fma.rn.f32 	%f163, %f132, %f139, %f163;
$L__BB0_10:
	mul.wide.s32 	%rd12, %r1, 24;
	add.s64 	%rd13, %rd1, %rd12;
	ld.global.f32 	%f140, [%rd13+12];
	fma.rn.f32 	%f141, %f31, %f161, %f140;
	st.global.f32 	[%rd13+12], %f141;
	ld.global.f32 	%f142, [%rd13+16];
	fma.rn.f32 	%f143, %f31, %f162, %f142;
	st.global.f32 	[%rd13+16], %f143;
	ld.global.f32 	%f144, [%rd13+20];
	fma.rn.f32 	%f145, %f31, %f163, %f144;
	st.global.f32 	[%rd13+20], %f145;
$L__BB0_11:
	ret;

}


// ===== COMPILED SASS (sm_100) =====

	.target	sm_100

	.elftype	@"ET_EXEC"


//--------------------- .note.nv.tkinfo           --------------------------
	.section	.note.nv.tkinfo,"",@"SHT_NOTE"
	.sectionflags	@"SHF_NOTE_NV_TKINFO"
	.tkinfo
        /*0018*/ 	.word	0x00000002
        /*0030*/ 	.string	""
        /*0030*/ 	.string	"ptxas"
        /*0030*/ 	.string	"Cuda compilation tools, release 13.0, V13.0.88"
        /*0030*/ 	.string	"Build cuda_13.0.r13.0/compiler.36424714_0"
        /*0030*/ 	.string	"-arch sm_100 -m 64 "



//--------------------- .note.nv.cuinfo           --------------------------
	.section	.note.nv.cuinfo,"",@"SHT_NOTE"
	.sectionflags	@"SHF_NOTE_NV_CUINFO"
        /*0018*/ 	.short	0x0002
        /*001a*/ 	.short	0x0064
        /*001c*/ 	.short	0x0082
	.zero		2


//--------------------- .nv.info                  --------------------------
	.section	.nv.info,"",@"SHT_CUDA_INFO"
	.align	4


	//----- nvinfo : EIATTR_REGCOUNT
	.align		4
        /*0000*/ 	.byte	0x04, 0x2f
        /*0002*/ 	.short	(.L_1 - .L_0)
	.align		4
.L_0:
        /*0004*/ 	.word	index@(_Z15bodyForceKernelP4Bodyfi)
        /*0008*/ 	.word	0x00000020


	//----- nvinfo : EIATTR_FRAME_SIZE
	.align		4
.L_1:
        /*000c*/ 	.byte	0x04, 0x11
        /*000e*/ 	.short	(.L_3 - .L_2)
	.align		4
.L_2:
        /*0010*/ 	.word	index@(_Z15bodyForceKernelP4Bodyfi)
        /*0014*/ 	.word	0x00000000


	//----- nvinfo : EIATTR_MIN_STACK_SIZE
	.align		4
.L_3:
        /*0018*/ 	.byte	0x04, 0x12
        /*001a*/ 	.short	(.L_5 - .L_4)
	.align		4
.L_4:
        /*001c*/ 	.word	index@(_Z15bodyForceKernelP4Bodyfi)
        /*0020*/ 	.word	0x00000000
.L_5:


//--------------------- .nv.compat                --------------------------
	.section	.nv.compat,"",@"SHT_CUDA_COMPAT_INFO"
	.align	4
        /*0000*/ 	.byte	0x02, 0x09, 0x00, 0x00, 0x02, 0x02, 0x01, 0x00, 0x02, 0x05, 0x05, 0x00, 0x03, 0x07, 0x01, 0x01
        /*0010*/ 	.byte	0x02, 0x03, 0x00, 0x00, 0x02, 0x06, 0x01, 0x00, 0x04, 0x0b, 0x08, 0x00, 0x01, 0x00, 0x00, 0x00
        /*0020*/ 	.byte	0x00, 0x00, 0x00, 0x00


//--------------------- .nv.info._Z15bodyForceKernelP4Bodyfi --------------------------
	.section	.nv.info._Z15bodyForceKernelP4Bodyfi,"",@"SHT_CUDA_INFO"
	.sectionflags	@""
	.align	4


	//----- nvinfo : EIATTR_CUDA_API_VERSION
	.align		4
        /*0000*/ 	.byte	0x04, 0x37
        /*0002*/ 	.short	(.L_7 - .L_6)
.L_6:
        /*0004*/ 	.word	0x00000082


	//----- nvinfo : EIATTR_KPARAM_INFO
	.align		4
.L_7:
        /*0008*/ 	.byte	0x04, 0x17
        /*000a*/ 	.short	(.L_9 - .L_8)
.L_8:
        /*000c*/ 	.word	0x00000000
        /*0010*/ 	.short	0x0002
        /*0012*/ 	.short	0x000c
        /*0014*/ 	.byte	0x00, 0xf0, 0x11, 0x00


	//----- nvinfo : EIATTR_KPARAM_INFO
	.align		4
.L_9:
        /*0018*/ 	.byte	0x04, 0x17
        /*001a*/ 	.short	(.L_11 - .L_10)
.L_10:
        /*001c*/ 	.word	0x00000000
        /*0020*/ 	.short	0x0001
        /*0022*/ 	.short	0x0008
        /*0024*/ 	.byte	0x00, 0xf0, 0x11, 0x00


	//----- nvinfo : EIATTR_KPARAM_INFO
	.align		4
.L_11:
        /*0028*/ 	.byte	0x04, 0x17
        /*002a*/ 	.short	(.L_13 - .L_12)
.L_12:
        /*002c*/ 	.word	0x00000000
        /*0030*/ 	.short	0x0000
        /*0032*/ 	.short	0x0000
        /*0034*/ 	.byte	0x00, 0xf5, 0x21, 0x00


	//----- nvinfo : EIATTR_SPARSE_MMA_MASK
	.align		4
.L_13:
        /*0038*/ 	.byte	0x03, 0x50
        /*003a*/ 	.short	0x0000


	//----- nvinfo : EIATTR_MAXREG_COUNT
	.align		4
        /*003c*/ 	.byte	0x03, 0x1b
        /*003e*/ 	.short	0x00ff


	//----- nvinfo : EIATTR_MERCURY_ISA_VERSION
	.align		4
        /*0040*/ 	.byte	0x03, 0x5f
        /*0042*/ 	.short	0x0101


	//----- nvinfo : EIATTR_VRC_CTA_INIT_COUNT
	.align		4
        /*0044*/ 	.byte	0x02, 0x4a
	.zero		1
	.zero		1


	//----- nvinfo : EIATTR_EXIT_INSTR_OFFSETS
	.align		4
        /*0048*/ 	.byte	0x04, 0x1c
        /*004a*/ 	.short	(.L_15 - .L_14)


	//   ....[0]....
.L_14:
        /*004c*/ 	.word	0x00000070


	//   ....[1]....
        /*0050*/ 	.word	0x00000c30


	//----- nvinfo : EIATTR_CBANK_PARAM_SIZE
	.align		4
.L_15:
        /*0054*/ 	.byte	0x03, 0x19
        /*0056*/ 	.short	0x0010


	//----- nvinfo : EIATTR_PARAM_CBANK
	.align		4
        /*0058*/ 	.byte	0x04, 0x0a
        /*005a*/ 	.short	(.L_17 - .L_16)
	.align		4
.L_16:
        /*005c*/ 	.word	index@(.nv.constant0._Z15bodyForceKernelP4Bodyfi)
        /*0060*/ 	.short	0x0380
        /*0062*/ 	.short	0x0010


	//----- nvinfo : EIATTR_SW_WAR
	.align		4
.L_17:
        /*0064*/ 	.byte	0x04, 0x36
        /*0066*/ 	.short	(.L_19 - .L_18)
.L_18:
        /*0068*/ 	.word	0x00000008
.L_19:


//--------------------- .nv.callgraph             --------------------------
	.section	.nv.callgraph,"",@"SHT_CUDA_CALLGRAPH"
	.align	4
	.sectionentsize	8
	.align		4
        /*0000*/ 	.word	0x00000000
	.align		4
        /*0004*/ 	.word	0xffffffff
	.align		4
        /*0008*/ 	.word	0x00000000
	.align		4
        /*000c*/ 	.word	0xfffffffe
	.align		4
        /*0010*/ 	.word	0x00000000
	.align		4
        /*0014*/ 	.word	0xfffffffd
	.align		4
        /*0018*/ 	.word	0x00000000
	.align		4
        /*001c*/ 	.word	0xfffffffc


//--------------------- .text._Z15bodyForceKernelP4Bodyfi --------------------------
	.section	.text._Z15bodyForceKernelP4Bodyfi,"ax",@progbits
	.align	128
        .global         _Z15bodyForceKernelP4Bodyfi
        .type           _Z15bodyForceKernelP4Bodyfi,@function
        .size           _Z15bodyForceKernelP4Bodyfi,(.L_x_5 - _Z15bodyForceKernelP4Bodyfi)
        .other          _Z15bodyForceKernelP4Bodyfi,@"STO_CUDA_ENTRY STV_DEFAULT"
_Z15bodyForceKernelP4Bodyfi:
.text._Z15bodyForceKernelP4Bodyfi:
[----:B------:R-:W-:Y:S01]  /*0000*/  LDC R1, c[0x0][0x37c] ;  /* 0x0000df00ff017b82 */ /* 0x000fe20000000800 */
[----:B------:R-:W0:Y:S07]  /*0010*/  S2R R0, SR_TID.X ;  /* 0x0000000000007919 */ /* 0x000e2e0000002100 */
[----:B------:R-:W0:Y:S01]  /*0020*/  S2UR UR4, SR_CTAID.X ;  /* 0x00000000000479c3 */ /* 0x000e220000002500 */
[----:B------:R-:W1:Y:S07]  /*0030*/  LDCU UR9, c[0x0][0x38c] ;  /* 0x00007180ff0977ac */ /* 0x000e6e0008000800 */
[----:B------:R-:W0:Y:S02]  /*0040*/  LDC R7, c[0x0][0x360] ;  /* 0x0000d800ff077b82 */ /* 0x000e240000000800 */
[----:B0-----:R-:W-:-:S05]  /*0050*/  IMAD R7, R7, UR4, R0 ;  /* 0x0000000407077c24 */ /* 0x001fca000f8e0200 */
[----:B-1----:R-:W-:-:S13]  /*0060*/  ISETP.GE.AND P0, PT, R7, UR9, PT ;  /* 0x0000000907007c0c */ /* 0x002fda000bf06270 */
[----:B------:R-:W-:Y:S05]  /*0070*/  @P0 EXIT ;  /* 0x000000000000094d */ /* 0x000fea0003800000 */
[----:B------:R-:W-:Y:S01]  /*0080*/  UISETP.GE.AND UP0, UPT, UR9, 0x1, UPT ;  /* 0x000000010900788c */ /* 0x000fe2000bf06270 */
[----:B------:R-:W-:Y:S01]  /*0090*/  HFMA2 R15, -RZ, RZ, 0, 0 ;  /* 0x00000000ff0f7431 */ /* 0x000fe200000001ff */
[----:B------:R-:W-:Y:S01]  /*00a0*/  MOV R19, RZ ;  /* 0x000000ff00137202 */ /* 0x000fe20000000f00 */
[----:B------:R-:W-:Y:S01]  /*00b0*/  HFMA2 R0, -RZ, RZ, 0, 0 ;  /* 0x00000000ff007431 */ /* 0x000fe200000001ff */
[----:B------:R-:W0:Y:S05]  /*00c0*/  LDCU.64 UR10, c[0x0][0x358] ;  /* 0x00006b00ff0a77ac */ /* 0x000e2a0008000a00 */
[----:B------:R-:W-:Y:S05]  /*00d0*/  BRA.U !UP0, `(.L_x_0) ;  /* 0x0000000908a47547 */ /* 0x000fea000b800000 */
[----:B------:R-:W1:Y:S02]  /*00e0*/  LDC.64 R4, c[0x0][0x380] ;  /* 0x0000e000ff047b82 */ /* 0x000e640000000a00 */
[----:B-1----:R-:W-:-:S05]  /*00f0*/  IMAD.WIDE R2, R7, 0x18, R4 ;  /* 0x0000001807027825 */ /* 0x002fca00078e0204 */
[----:B0-----:R0:W5:Y:S04]  /*0100*/  LDG.E R6, desc[UR10][R2.64] ;  /* 0x0000000a02067981 */ /* 0x001168000c1e1900 */
[----:B------:R0:W5:Y:S04]  /*0110*/  LDG.E R8, desc[UR10][R2.64+0x4] ;  /* 0x0000040a02087981 */ /* 0x000168000c1e1900 */
[----:B------:R0:W5:Y:S01]  /*0120*/  LDG.E R9, desc[UR10][R2.64+0x8] ;  /* 0x0000080a02097981 */ /* 0x000162000c1e1900 */
[----:B------:R-:W-:Y:S01]  /*0130*/  UISETP.GE.U32.AND UP1, UPT, UR9, 0x4, UPT ;  /* 0x000000040900788c */ /* 0x000fe2000bf26070 */
[----:B------:R-:W-:Y:S01]  /*0140*/  MOV R0, RZ ;  /* 0x000000ff00007202 */ /* 0x000fe20000000f00 */
[----:B------:R-:W-:Y:S01]  /*0150*/  ULOP3.LUT UR6, UR9, 0x3, URZ, 0xc0, !UPT ;  /* 0x0000000309067892 */ /* 0x000fe2000f8ec0ff */
[----:B------:R-:W-:-:S02]  /*0160*/  MOV R11, RZ ;  /* 0x000000ff000b7202 */ /* 0x000fc40000000f00 */
[----:B------:R-:W-:Y:S01]  /*0170*/  MOV R19, RZ ;  /* 0x000000ff00137202 */ /* 0x000fe20000000f00 */
[----:B------:R-:W-:Y:S01]  /*0180*/  UISETP.NE.AND UP0, UPT, UR6, URZ, UPT ;  /* 0x000000ff0600728c */ /* 0x000fe2000bf05270 */
[----:B------:R-:W-:Y:S02]  /*0190*/  MOV R15, RZ ;  /* 0x000000ff000f7202 */ /* 0x000fe40000000f00 */
[----:B0-----:R-:W-:Y:S08]  /*01a0*/  BRA.U !UP1, `(.L_x_1) ;  /* 0x0000000509687547 */ /* 0x001ff0000b800000 */
[----:B------:R-:W0:Y:S01]  /*01b0*/  LDCU.64 UR4, c[0x0][0x380] ;  /* 0x00007000ff0477ac */ /* 0x000e220008000a00 */
[----:B------:R-:W-:Y:S01]  /*01c0*/  MOV R0, RZ ;  /* 0x000000ff00007202 */ /* 0x000fe20000000f00 */
[----:B------:R-:W-:-:S04]  /*01d0*/  ULOP3.LUT UR7, UR9, 0x7ffffffc, URZ, 0xc0, !UPT ;  /* 0x7ffffffc09077892 */ /* 0x000fc8000f8ec0ff */
[----:B------:R-:W-:Y:S02]  /*01e0*/  UIADD3 UR8, UPT, UPT, -UR7, URZ, URZ ;  /* 0x000000ff07087290 */ /* 0x000fe4000fffe1ff */
[----:B------:R-:W-:Y:S01]  /*01f0*/  MOV R11, UR7 ;  /* 0x00000007000b7c02 */ /* 0x000fe20008000f00 */
[----:B0-----:R-:W-:-:S04]  /*0200*/  UIADD3 UR4, UP1, UPT, UR4, 0x30, URZ ;  /* 0x0000003004047890 */ /* 0x001fc8000ff3e0ff */
[----:B------:R-:W-:Y:S02]  /*0210*/  UIADD3.X UR5, UPT, UPT, URZ, UR5, URZ, UP1, !UPT ;  /* 0x00000005ff057290 */ /* 0x000fe40008ffe4ff */
[----:B------:R-:W-:-:S04]  /*0220*/  MOV R2, UR4 ;  /* 0x0000000400027c02 */ /* 0x000fc80008000f00 */
[----:B------:R-:W-:-:S07]  /*0230*/  MOV R3, UR5 ;  /* 0x0000000500037c02 */ /* 0x000fce0008000f00 */
.L_x_2:
[----:B------:R-:W2:Y:S04]  /*0240*/  LDG.E R16, desc[UR10][R2.64+-0x2c] ;  /* 0xffffd40a02107981 */ /* 0x000ea8000c1e1900 */
[----:B------:R-:W3:Y:S04]  /*0250*/  LDG.E R13, desc[UR10][R2.64+-0x30] ;  /* 0xffffd00a020d7981 */ /* 0x000ee8000c1e1900 */
[----:B------:R-:W4:Y:S04]  /*0260*/  LDG.E R10, desc[UR10][R2.64+-0x28] ;  /* 0xffffd80a020a7981 */ /* 0x000f28000c1e1900 */
        /* <DEDUP_REMOVED lines=8> */
[----:B------:R-:W4:Y:S01]  /*02f0*/  LDG.E R12, desc[UR10][R2.64+0x20] ;  /* 0x0000200a020c7981 */ /* 0x000f22000c1e1900 */
[----:B------:R-:W-:-:S04]  /*0300*/  UIADD3 UR8, UPT, UPT, UR8, 0x4, URZ ;  /* 0x0000000408087890 */ /* 0x000fc8000fffe0ff */
[----:B------:R-:W-:Y:S01]  /*0310*/  UISETP.NE.AND UP1, UPT, UR8, URZ, UPT ;  /* 0x000000ff0800728c */ /* 0x000fe2000bf25270 */
[----:B--2--5:R-:W-:Y:S01]  /*0320*/  FADD R16, -R8, R16 ;  /* 0x0000001008107221 */ /* 0x024fe20000000100 */
[----:B---3--:R-:W-:-:S03]  /*0330*/  FADD R14, -R6, R13 ;  /* 0x0000000d060e7221 */ /* 0x008fc60000000100 */
[----:B------:R-:W-:Y:S01]  /*0340*/  FMUL R22, R16, R16 ;  /* 0x0000001010167220 */ /* 0x000fe20000400000 */
[----:B----4-:R-:W-:-:S03]  /*0350*/  FADD R13, -R9, R10 ;  /* 0x0000000a090d7221 */ /* 0x010fc60000000100 */
[----:B------:R-:W-:-:S04]  /*0360*/  FFMA R22, R14, R14, R22 ;  /* 0x0000000e0e167223 */ /* 0x000fc80000000016 */
[----:B------:R-:W-:-:S04]  /*0370*/  FFMA R22, R13, R13, R22 ;  /* 0x0000000d0d167223 */ /* 0x000fc80000000016 */
[----:B------:R-:W-:-:S05]  /*0380*/  FADD R24, R22, 9.9999997171806853657e-10 ;  /* 0x3089705f16187421 */ /* 0x000fca0000000000 */
[----:B------:R-:W-:Y:S01]  /*0390*/  FSETP.GEU.AND P0, PT, |R24|, 1.175494350822287508e-38, PT ;  /* 0x008000001800780b */ /* 0x000fe20003f0e200 */
[C---:B------:R-:W-:Y:S01]  /*03a0*/  FADD R20, -R9.reuse, R20 ;  /* 0x0000001409147221 */ /* 0x040fe20000000100 */
[----:B------:R-:W-:Y:S01]  /*03b0*/  FADD R23, -R6, R23 ;  /* 0x0000001706177221 */ /* 0x000fe20000000100 */
[----:B------:R-:W-:-:S10]  /*03c0*/  FADD R18, -R9, R18 ;  /* 0x0000001209127221 */ /* 0x000fd40000000100 */
[----:B------:R-:W-:Y:S01]  /*03d0*/  @!P0 FMUL R24, R24, 16777216 ;  /* 0x4b80000018188820 */ /* 0x000fe20000400000 */
[----:B------:R-:W-:-:S03]  /*03e0*/  FADD R21, -R8, R21 ;  /* 0x0000001508157221 */ /* 0x000fc60000000100 */
[----:B------:R-:W0:Y:S01]  /*03f0*/  MUFU.RSQ R10, R24 ;  /* 0x00000018000a7308 */ /* 0x000e220000001400 */
[----:B------:R-:W-:Y:S01]  /*0400*/  FADD R17, -R6, R17 ;  /* 0x0000001106117221 */ /* 0x000fe20000000100 */
[----:B------:R-:W-:Y:S01]  /*0410*/  FADD R12, -R9, R12 ;  /* 0x0000000c090c7221 */ /* 0x000fe20000000100 */
[----:B0-----:R-:W-:-:S04]  /*0420*/  @!P0 FMUL R10, R10, 4096 ;  /* 0x458000000a0a8820 */ /* 0x001fc80000400000 */
[----:B------:R-:W-:-:S04]  /*0430*/  FMUL R22, R10, R10 ;  /* 0x0000000a0a167220 */ /* 0x000fc80000400000 */
[----:B------:R-:W-:Y:S01]  /*0440*/  FMUL R10, R10, R22 ;  /* 0x000000160a0a7220 */ /* 0x000fe20000400000 */
[----:B------:R-:W-:-:S03]  /*0450*/  FADD R22, -R8, R25 ;  /* 0x0000001908167221 */ /* 0x000fc60000000100 */
[-C--:B------:R-:W-:Y:S01]  /*0460*/  FFMA R14, R14, R10.reuse, R15 ;  /* 0x0000000a0e0e7223 */ /* 0x080fe2000000000f */
[----:B------:R-:W-:Y:S01]  /*0470*/  FADD R15, -R8, R29 ;  /* 0x0000001d080f7221 */ /* 0x000fe20000000100 */
[----:B------:R-:W-:Y:S01]  /*0480*/  FFMA R16, R16, R10, R19 ;  /* 0x0000000a10107223 */ /* 0x000fe20000000013 */
[----:B------:R-:W-:Y:S01]  /*0490*/  FADD R19, -R6, R27 ;  /* 0x0000001b06137221 */ /* 0x000fe20000000100 */
[----:B------:R-:W-:Y:S01]  /*04a0*/  FMUL R24, R22, R22 ;  /* 0x0000001616187220 */ /* 0x000fe20000400000 */
[----:B------:R-:W-:Y:S01]  /*04b0*/  FMUL R26, R15, R15 ;  /* 0x0000000f0f1a7220 */ /* 0x000fe20000400000 */
[----:B------:R-:W-:Y:S02]  /*04c0*/  FFMA R13, R13, R10, R0 ;  /* 0x0000000a0d0d7223 */ /* 0x000fe40000000000 */
[----:B------:R-:W-:Y:S01]  /*04d0*/  FFMA R27, R23, R23, R24 ;  /* 0x00000017171b7223 */ /* 0x000fe20000000018 */
[----:B------:R-:W-:Y:S01]  /*04e0*/  FFMA R25, R19, R19, R26 ;  /* 0x0000001313197223 */ /* 0x000fe2000000001a */
[----:B------:R-:W-:-:S02]  /*04f0*/  FMUL R24, R21, R21 ;  /* 0x0000001515187220 */ /* 0x000fc40000400000 */
[----:B------:R-:W-:Y:S01]  /*0500*/  FFMA R27, R18, R18, R27 ;  /* 0x00000012121b7223 */ /* 0x000fe2000000001b */
[----:B------:R-:W-:Y:S01]  /*0510*/  FFMA R25, R20, R20, R25 ;  /* 0x0000001414197223 */ /* 0x000fe20000000019 */
[----:B------:R-:W-:Y:S02]  /*0520*/  FFMA R29, R17, R17, R24 ;  /* 0x00000011111d7223 */ /* 0x000fe40000000018 */
[----:B------:R-:W-:Y:S01]  /*0530*/  FADD R28, R27, 9.9999997171806853657e-10 ;  /* 0x3089705f1b1c7421 */ /* 0x000fe20000000000 */
[----:B------:R-:W-:Y:S01]  /*0540*/  FADD R25, R25, 9.9999997171806853657e-10 ;  /* 0x3089705f19197421 */ /* 0x000fe20000000000 */
[----:B------:R-:W-:-:S03]  /*0550*/  FFMA R29, R12, R12, R29 ;  /* 0x0000000c0c1d7223 */ /* 0x000fc6000000001d */
[----:B------:R-:W-:Y:S01]  /*0560*/  FSETP.GEU.AND P1, PT, |R28|, 1.175494350822287508e-38, PT ;  /* 0x008000001c00780b */ /* 0x000fe20003f2e200 */
[----:B------:R-:W-:Y:S01]  /*0570*/  FADD R29, R29, 9.9999997171806853657e-10 ;  /* 0x3089705f1d1d7421 */ /* 0x000fe20000000000 */
[----:B------:R-:W-:-:S04]  /*0580*/  FSETP.GEU.AND P0, PT, |R25|, 1.175494350822287508e-38, PT ;  /* 0x008000001900780b */ /* 0x000fc80003f0e200 */
[----:B------:R-:W-:-:S07]  /*0590*/  FSETP.GEU.AND P2, PT, |R29|, 1.175494350822287508e-38, PT ;  /* 0x008000001d00780b */ /* 0x000fce0003f4e200 */
[----:B------:R-:W-:Y:S02]  /*05a0*/  @!P1 FMUL R28, R28, 16777216 ;  /* 0x4b8000001c1c9820 */ /* 0x000fe40000400000 */
[----:B------:R-:W-:Y:S02]  /*05b0*/  @!P0 FMUL R25, R25, 16777216 ;  /* 0x4b80000019198820 */ /* 0x000fe40000400000 */
[----:B------:R-:W0:Y:S02]  /*05c0*/  MUFU.RSQ R24, R28 ;  /* 0x0000001c00187308 */ /* 0x000e240000001400 */
[----:B------:R-:W-:-:S06]  /*05d0*/  @!P2 FMUL R29, R29, 16777216 ;  /* 0x4b8000001d1da820 */ /* 0x000fcc0000400000 */
[----:B------:R-:W1:Y:S08]  /*05e0*/  MUFU.RSQ R26, R25 ;  /* 0x00000019001a7308 */ /* 0x000e700000001400 */
[----:B------:R2:W3:Y:S01]  /*05f0*/  MUFU.RSQ R0, R29 ;  /* 0x0000001d00007308 */ /* 0x0004e20000001400 */
[----:B0-----:R-:W-:Y:S01]  /*0600*/  @!P1 FMUL R24, R24, 4096 ;  /* 0x4580000018189820 */ /* 0x001fe20000400000 */
[----:B-1----:R-:W-:-:S03]  /*0610*/  @!P0 FMUL R26, R26, 4096 ;  /* 0x458000001a1a8820 */ /* 0x002fc60000400000 */
[----:B--2---:R-:W-:Y:S01]  /*0620*/  FMUL R29, R24, R24 ;  /* 0x00000018181d7220 */ /* 0x004fe20000400000 */
[----:B------:R-:W-:Y:S01]  /*0630*/  IADD3 R2, P0, PT, R2, 0x60, RZ ;  /* 0x0000006002027810 */ /* 0x000fe20007f1e0ff */
[----:B------:R-:W-:-:S03]  /*0640*/  FMUL R27, R26, R26 ;  /* 0x0000001a1a1b7220 */ /* 0x000fc60000400000 */
[----:B------:R-:W-:Y:S01]  /*0650*/  IADD3.X R3, PT, PT, RZ, R3, RZ, P0, !PT ;  /* 0x00000003ff037210 */ /* 0x000fe200007fe4ff */
[----:B------:R-:W-:Y:S01]  /*0660*/  FMUL R27, R26, R27 ;  /* 0x0000001b1a1b7220 */ /* 0x000fe20000400000 */
[----:B---3--:R-:W-:-:S03]  /*0670*/  @!P2 FMUL R0, R0, 4096 ;  /* 0x458000000000a820 */ /* 0x008fc60000400000 */
[----:B------:R-:W-:Y:S01]  /*0680*/  FFMA R14, R19, R27, R14 ;  /* 0x0000001b130e7223 */ /* 0x000fe2000000000e */
[----:B------:R-:W-:Y:S01]  /*0690*/  FMUL R19, R24, R29 ;  /* 0x0000001d18137220 */ /* 0x000fe20000400000 */
[-C--:B------:R-:W-:Y:S01]  /*06a0*/  FFMA R15, R15, R27.reuse, R16 ;  /* 0x0000001b0f0f7223 */ /* 0x080fe20000000010 */
[----:B------:R-:W-:Y:S02]  /*06b0*/  FFMA R13, R20, R27, R13 ;  /* 0x0000001b140d7223 */ /* 0x000fe4000000000d */
[-C--:B------:R-:W-:Y:S01]  /*06c0*/  FFMA R14, R23, R19.reuse, R14 ;  /* 0x00000013170e7223 */ /* 0x080fe2000000000e */
[----:B------:R-:W-:Y:S01]  /*06d0*/  FMUL R23, R0, R0 ;  /* 0x0000000000177220 */ /* 0x000fe20000400000 */
[-C--:B------:R-:W-:Y:S01]  /*06e0*/  FFMA R22, R22, R19.reuse, R15 ;  /* 0x0000001316167223 */ /* 0x080fe2000000000f */
[----:B------:R-:W-:Y:S02]  /*06f0*/  FFMA R13, R18, R19, R13 ;  /* 0x00000013120d7223 */ /* 0x000fe4000000000d */
[----:B------:R-:W-:-:S04]  /*0700*/  FMUL R0, R0, R23 ;  /* 0x0000001700007220 */ /* 0x000fc80000400000 */
[-C--:B------:R-:W-:Y:S01]  /*0710*/  FFMA R15, R17, R0.reuse, R14 ;  /* 0x00000000110f7223 */ /* 0x080fe2000000000e */
[-C--:B------:R-:W-:Y:S01]  /*0720*/  FFMA R19, R21, R0.reuse, R22 ;  /* 0x0000000015137223 */ /* 0x080fe20000000016 */
[----:B------:R-:W-:Y:S01]  /*0730*/  FFMA R0, R12, R0, R13 ;  /* 0x000000000c007223 */ /* 0x000fe2000000000d */
[----:B------:R-:W-:Y:S06]  /*0740*/  BRA.U UP1, `(.L_x_2) ;  /* 0xfffffff901bc7547 */ /* 0x000fec000b83ffff */
.L_x_1:
[----:B------:R-:W-:Y:S05]  /*0750*/  BRA.U !UP0, `(.L_x_0) ;  /* 0x0000000508047547 */ /* 0x000fea000b800000 */
[----:B------:R-:W-:Y:S02]  /*0760*/  UISETP.NE.AND UP0, UPT, UR6, 0x1, UPT ;  /* 0x000000010600788c */ /* 0x000fe4000bf05270 */
[----:B------:R-:W-:-:S04]  /*0770*/  ULOP3.LUT UR4, UR9, 0x1, URZ, 0xc0, !UPT ;  /* 0x0000000109047892 */ /* 0x000fc8000f8ec0ff */
[----:B------:R-:W-:-:S03]  /*0780*/  UISETP.NE.U32.AND UP1, UPT, UR4, 0x1, UPT ;  /* 0x000000010400788c */ /* 0x000fc6000bf25070 */
[----:B------:R-:W-:Y:S08]  /*0790*/  BRA.U !UP0, `(.L_x_3) ;  /* 0x0000000108a07547 */ /* 0x000ff0000b800000 */
[----:B------:R-:W-:-:S05]  /*07a0*/  IMAD.WIDE.U32 R2, R11, 0x18, R4 ;  /* 0x000000180b027825 */ /* 0x000fca00078e0004 */
[----:B------:R-:W2:Y:S04]  /*07b0*/  LDG.E R17, desc[UR10][R2.64+0x4] ;  /* 0x0000040a02117981 */ /* 0x000ea8000c1e1900 */
[----:B------:R-:W3:Y:S04]  /*07c0*/  LDG.E R21, desc[UR10][R2.64+0x1c] ;  /* 0x00001c0a02157981 */ /* 0x000ee8000c1e1900 */
[----:B------:R-:W4:Y:S04]  /*07d0*/  LDG.E R13, desc[UR10][R2.64] ;  /* 0x0000000a020d7981 */ /* 0x000f28000c1e1900 */
[----:B------:R-:W4:Y:S04]  /*07e0*/  LDG.E R16, desc[UR10][R2.64+0x8] ;  /* 0x0000080a02107981 */ /* 0x000f28000c1e1900 */
[----:B------:R-:W4:Y:S04]  /*07f0*/  LDG.E R23, desc[UR10][R2.64+0x18] ;  /* 0x0000180a02177981 */ /* 0x000f28000c1e1900 */
[----:B------:R-:W4:Y:S01]  /*0800*/  LDG.E R20, desc[UR10][R2.64+0x20] ;  /* 0x0000200a02147981 */ /* 0x000f22000c1e1900 */
[----:B------:R-:W-:Y:S01]  /*0810*/  IADD3 R11, PT, PT, R11, 0x2, RZ ;  /* 0x000000020b0b7810 */ /* 0x000fe20007ffe0ff */
[C---:B--2--5:R-:W-:Y:S01]  /*0820*/  FADD R12, -R8.reuse, R17 ;  /* 0x00000011080c7221 */ /* 0x064fe20000000100 */
[----:B---3--:R-:W-:-:S03]  /*0830*/  FADD R10, -R8, R21 ;  /* 0x00000015080a7221 */ /* 0x008fc60000000100 */
[----:B------:R-:W-:Y:S01]  /*0840*/  FMUL R21, R12, R12 ;  /* 0x0000000c0c157220 */ /* 0x000fe20000400000 */
[----:B----4-:R-:W-:Y:S01]  /*0850*/  FADD R14, -R6, R13 ;  /* 0x0000000d060e7221 */ /* 0x010fe20000000100 */
[----:B------:R-:W-:Y:S01]  /*0860*/  FMUL R22, R10, R10 ;  /* 0x0000000a0a167220 */ /* 0x000fe20000400000 */
[----:B------:R-:W-:Y:S02]  /*0870*/  FADD R17, -R9, R16 ;  /* 0x0000001009117221 */ /* 0x000fe40000000100 */
[----:B------:R-:W-:Y:S01]  /*0880*/  FFMA R18, R14, R14, R21 ;  /* 0x0000000e0e127223 */ /* 0x000fe20000000015 */
[----:B------:R-:W-:-:S03]  /*0890*/  FADD R13, -R6, R23 ;  /* 0x00000017060d7221 */ /* 0x000fc60000000100 */
[----:B------:R-:W-:Y:S01]  /*08a0*/  FFMA R18, R17, R17, R18 ;  /* 0x0000001111127223 */ /* 0x000fe20000000012 */
[----:B------:R-:W-:Y:S01]  /*08b0*/  FADD R16, -R9, R20 ;  /* 0x0000001409107221 */ /* 0x000fe20000000100 */
[----:B------:R-:W-:Y:S02]  /*08c0*/  FFMA R21, R13, R13, R22 ;  /* 0x0000000d0d157223 */ /* 0x000fe40000000016 */
[----:B------:R-:W-:Y:S02]  /*08d0*/  FADD R18, R18, 9.9999997171806853657e-10 ;  /* 0x3089705f12127421 */ /* 0x000fe40000000000 */
[----:B------:R-:W-:-:S03]  /*08e0*/  FFMA R21, R16, R16, R21 ;  /* 0x0000001010157223 */ /* 0x000fc60000000015 */
[----:B------:R-:W-:Y:S01]  /*08f0*/  FSETP.GEU.AND P0, PT, |R18|, 1.175494350822287508e-38, PT ;  /* 0x008000001200780b */ /* 0x000fe20003f0e200 */
[----:B------:R-:W-:-:S05]  /*0900*/  FADD R21, R21, 9.9999997171806853657e-10 ;  /* 0x3089705f15157421 */ /* 0x000fca0000000000 */
[----:B------:R-:W-:-:S07]  /*0910*/  FSETP.GEU.AND P1, PT, |R21|, 1.175494350822287508e-38, PT ;  /* 0x008000001500780b */ /* 0x000fce0003f2e200 */
[----:B------:R-:W-:-:S04]  /*0920*/  @!P0 FMUL R18, R18, 16777216 ;  /* 0x4b80000012128820 */ /* 0x000fc80000400000 */
[----:B------:R-:W0:Y:S02]  /*0930*/  MUFU.RSQ R2, R18 ;  /* 0x0000001200027308 */ /* 0x000e240000001400 */
[----:B------:R-:W-:-:S06]  /*0940*/  @!P1 FMUL R21, R21, 16777216 ;  /* 0x4b80000015159820 */ /* 0x000fcc0000400000 */
[----:B------:R-:W1:Y:S01]  /*0950*/  MUFU.RSQ R20, R21 ;  /* 0x0000001500147308 */ /* 0x000e620000001400 */
[----:B0-----:R-:W-:-:S04]  /*0960*/  @!P0 FMUL R2, R2, 4096 ;  /* 0x4580000002028820 */ /* 0x001fc80000400000 */
[----:B------:R-:W-:Y:S01]  /*0970*/  FMUL R3, R2, R2 ;  /* 0x0000000202037220 */ /* 0x000fe20000400000 */
[----:B-1----:R-:W-:-:S03]  /*0980*/  @!P1 FMUL R20, R20, 4096 ;  /* 0x4580000014149820 */ /* 0x002fc60000400000 */
[----:B------:R-:W-:Y:S01]  /*0990*/  FMUL R3, R2, R3 ;  /* 0x0000000302037220 */ /* 0x000fe20000400000 */
[----:B------:R-:W-:-:S03]  /*09a0*/  FMUL R23, R20, R20 ;  /* 0x0000001414177220 */ /* 0x000fc60000400000 */
[-C--:B------:R-:W-:Y:S01]  /*09b0*/  FFMA R14, R14, R3.reuse, R15 ;  /* 0x000000030e0e7223 */ /* 0x080fe2000000000f */
[-C--:B------:R-:W-:Y:S01]  /*09c0*/  FFMA R19, R12, R3.reuse, R19 ;  /* 0x000000030c137223 */ /* 0x080fe20000000013 */
[----:B------:R-:W-:Y:S01]  /*09d0*/  FFMA R3, R17, R3, R0 ;  /* 0x0000000311037223 */ /* 0x000fe20000000000 */
[----:B------:R-:W-:-:S04]  /*09e0*/  FMUL R23, R20, R23 ;  /* 0x0000001714177220 */ /* 0x000fc80000400000 */
[-C--:B------:R-:W-:Y:S01]  /*09f0*/  FFMA R15, R13, R23.reuse, R14 ;  /* 0x000000170d0f7223 */ /* 0x080fe2000000000e */
[-C--:B------:R-:W-:Y:S01]  /*0a00*/  FFMA R19, R10, R23.reuse, R19 ;  /* 0x000000170a137223 */ /* 0x080fe20000000013 */
[----:B------:R-:W-:-:S07]  /*0a10*/  FFMA R0, R16, R23, R3 ;  /* 0x0000001710007223 */ /* 0x000fce0000000003 */
.L_x_3:
[----:B------:R-:W-:Y:S05]  /*0a20*/  BRA.U UP1, `(.L_x_0) ;  /* 0x0000000101507547 */ /* 0x000fea000b800000 */
[----:B------:R-:W-:-:S05]  /*0a30*/  IMAD.WIDE.U32 R4, R11, 0x18, R4 ;  /* 0x000000180b047825 */ /* 0x000fca00078e0004 */
[----:B------:R-:W2:Y:S04]  /*0a40*/  LDG.E R11, desc[UR10][R4.64+0x4] ;  /* 0x0000040a040b7981 */ /* 0x000ea8000c1e1900 */
[----:B------:R-:W3:Y:S04]  /*0a50*/  LDG.E R3, desc[UR10][R4.64] ;  /* 0x0000000a04037981 */ /* 0x000ee8000c1e1900 */
[----:B------:R-:W4:Y:S01]  /*0a60*/  LDG.E R2, desc[UR10][R4.64+0x8] ;  /* 0x0000080a04027981 */ /* 0x000f22000c1e1900 */
[----:B--2--5:R-:W-:Y:S01]  /*0a70*/  FADD R8, -R8, R11 ;  /* 0x0000000b08087221 */ /* 0x024fe20000000100 */
[----:B---3--:R-:W-:-:S03]  /*0a80*/  FADD R6, -R6, R3 ;  /* 0x0000000306067221 */ /* 0x008fc60000000100 */
[----:B------:R-:W-:Y:S01]  /*0a90*/  FMUL R3, R8, R8 ;  /* 0x0000000808037220 */ /* 0x000fe20000400000 */
[----:B----4-:R-:W-:-:S03]  /*0aa0*/  FADD R9, -R9, R2 ;  /* 0x0000000209097221 */ /* 0x010fc60000000100 */
[----:B------:R-:W-:-:S04]  /*0ab0*/  FFMA R2, R6, R6, R3 ;  /* 0x0000000606027223 */ /* 0x000fc80000000003 */
[----:B------:R-:W-:-:S04]  /*0ac0*/  FFMA R2, R9, R9, R2 ;  /* 0x0000000909027223 */ /* 0x000fc80000000002 */
[----:B------:R-:W-:-:S05]  /*0ad0*/  FADD R2, R2, 9.9999997171806853657e-10 ;  /* 0x3089705f02027421 */ /* 0x000fca0000000000 */
[----:B------:R-:W-:-:S13]  /*0ae0*/  FSETP.GEU.AND P0, PT, |R2|, 1.175494350822287508e-38, PT ;  /* 0x008000000200780b */ /* 0x000fda0003f0e200 */
[----:B------:R-:W-:-:S04]  /*0af0*/  @!P0 FMUL R2, R2, 16777216 ;  /* 0x4b80000002028820 */ /* 0x000fc80000400000 */
[----:B------:R-:W0:Y:S02]  /*0b00*/  MUFU.RSQ R3, R2 ;  /* 0x0000000200037308 */ /* 0x000e240000001400 */
[----:B0-----:R-:W-:-:S04]  /*0b10*/  @!P0 FMUL R3, R3, 4096 ;  /* 0x4580000003038820 */ /* 0x001fc80000400000 */
[----:B------:R-:W-:-:S04]  /*0b20*/  FMUL R4, R3, R3 ;  /* 0x0000000303047220 */ /* 0x000fc80000400000 */
[----:B------:R-:W-:-:S04]  /*0b30*/  FMUL R4, R3, R4 ;  /* 0x0000000403047220 */ /* 0x000fc80000400000 */
[-C--:B------:R-:W-:Y:S01]  /*0b40*/  FFMA R15, R6, R4.reuse, R15 ;  /* 0x00000004060f7223 */ /* 0x080fe2000000000f */
[-C--:B------:R-:W-:Y:S01]  /*0b50*/  FFMA R19, R8, R4.reuse, R19 ;  /* 0x0000000408137223 */ /* 0x080fe20000000013 */
[----:B------:R-:W-:-:S07]  /*0b60*/  FFMA R0, R9, R4, R0 ;  /* 0x0000000409007223 */ /* 0x000fce0000000000 */
.L_x_0:
[----:B------:R-:W1:Y:S01]  /*0b70*/  LDC.64 R2, c[0x0][0x380] ;  /* 0x0000e000ff027b82 */ /* 0x000e620000000a00 */
[----:B------:R-:W2:Y:S01]  /*0b80*/  LDCU UR4, c[0x0][0x388] ;  /* 0x00007100ff0477ac */ /* 0x000ea20008000800 */
[----:B-1----:R-:W-:-:S05]  /*0b90*/  IMAD.WIDE R2, R7, 0x18, R2 ;  /* 0x0000001807027825 */ /* 0x002fca00078e0202 */
[----:B0-----:R-:W2:Y:S04]  /*0ba0*/  LDG.E R4, desc[UR10][R2.64+0xc] ;  /* 0x00000c0a02047981 */ /* 0x001ea8000c1e1900 */
[----:B-----5:R-:W3:Y:S04]  /*0bb0*/  LDG.E R6, desc[UR10][R2.64+0x10] ;  /* 0x0000100a02067981 */ /* 0x020ee8000c1e1900 */
[----:B------:R-:W4:Y:S01]  /*0bc0*/  LDG.E R5, desc[UR10][R2.64+0x14] ;  /* 0x0000140a02057981 */ /* 0x000f22000c1e1900 */
[----:B--2---:R-:W-:Y:S01]  /*0bd0*/  FFMA R15, R15, UR4, R4 ;  /* 0x000000040f0f7c23 */ /* 0x004fe20008000004 */
[----:B---3--:R-:W-:-:S04]  /*0be0*/  FFMA R19, R19, UR4, R6 ;  /* 0x0000000413137c23 */ /* 0x008fc80008000006 */
[----:B------:R-:W-:Y:S01]  /*0bf0*/  STG.E desc[UR10][R2.64+0xc], R15 ;  /* 0x00000c0f02007986 */ /* 0x000fe2000c10190a */
[----:B----4-:R-:W-:-:S03]  /*0c00*/  FFMA R5, R0, UR4, R5 ;  /* 0x0000000400057c23 */ /* 0x010fc60008000005 */
[----:B------:R-:W-:Y:S04]  /*0c10*/  STG.E desc[UR10][R2.64+0x10], R19 ;  /* 0x0000101302007986 */ /* 0x000fe8000c10190a */
[----:B------:R-:W-:Y:S01]  /*0c20*/  STG.E desc[UR10][R2.64+0x14], R5 ;  /* 0x0000140502007986 */ /* 0x000fe2000c10190a */
[----:B------:R-:W-:Y:S05]  /*0c30*/  EXIT ;  /* 0x000000000000794d */ /* 0x000fea0003800000 */
.L_x_4:
[----:B------:R-:W-:-:S00]  /*0c40*/  BRA `(.L_x_4) ;  /* 0xfffffffc00fc7947 */ /* 0x000fc0000383ffff */
[----:B------:R-:W-:-:S00]  /*0c50*/  NOP ;  /* 0x0000000000007918 */ /* 0x000fc00000000000 */
        /* <DEDUP_REMOVED lines=10> */
.L_x_5:


//--------------------- .nv.shared.reserved.0     --------------------------
	.section	.nv.shared.reserved.0,"aw",@nobits
	.weak		__nv_reservedSMEM_offset_0_alias
	.size		__nv_reservedSMEM_offset_0_alias, 0, 64
	.other		__nv_reservedSMEM_offset_0_alias,@"STO_CUDA_RESERVED_SHARED STV_DEFAULT"
__nv_reservedSMEM_offset_0_alias:
	.zero		0
	.zero		64


//--------------------- .nv.constant0._Z15bodyForceKernelP4Bodyfi --------------------------
	.section	.nv.constant0._Z15bodyForceKernelP4Bodyfi,"a",@progbits
	.sectionflags	@""
	.align	4
.nv.constant0._Z15bodyForceKernelP4Bodyfi:
	.zero		912


//--------------------- SYMBOLS --------------------------

	.type		.nv.reservedSmem.offset0,@object
	.size		.nv.reservedSmem.offset0,0x4
